	.headerflags	@"EF_CUDA_TEXMODE_UNIFIED EF_CUDA_64BIT_ADDRESS EF_CUDA_ACCELERATORS EF_CUDA_SM90 EF_CUDA_VIRTUAL_SM(EF_CUDA_SM90)"
	.elftype	@"ET_EXEC"


//--------------------- .nv.info                  --------------------------
	.section	.nv.info,"",@"SHT_CUDA_INFO"
	.align	4


	//----- nvinfo : EIATTR_REGCOUNT
	.align		4
        /*0000*/ 	.byte	0x04, 0x2f
        /*0002*/ 	.short	(.L_3 - .L_2)
	.align		4
.L_2:
        /*0004*/ 	.word	index@(triton_poi_fused_add_convolution_div_sqrt_25)
        /*0008*/ 	.word	0x00000016


	//----- nvinfo : EIATTR_MIN_STACK_SIZE
	.align		4
.L_3:
        /*000c*/ 	.byte	0x04, 0x12
        /*000e*/ 	.short	(.L_5 - .L_4)
	.align		4
.L_4:
        /*0010*/ 	.word	index@(triton_poi_fused_add_convolution_div_sqrt_25)
        /*0014*/ 	.word	0x00000000


	//----- nvinfo : EIATTR_FRAME_SIZE
	.align		4
.L_5:
        /*0018*/ 	.byte	0x04, 0x11
        /*001a*/ 	.short	(.L_7 - .L_6)
	.align		4
.L_6:
        /*001c*/ 	.word	index@(triton_poi_fused_add_convolution_div_sqrt_25)
        /*0020*/ 	.word	0x00000000


	//----- nvinfo : EIATTR_MIN_STACK_SIZE
	.align		4
.L_7:
        /*0024*/ 	.byte	0x04, 0x12
        /*0026*/ 	.short	(.L_9 - .L_8)
	.align		4
.L_8:
        /*0028*/ 	.word	index@(triton_poi_fused_add_convolution_div_sqrt_25)
        /*002c*/ 	.word	0x00000000
.L_9:


//--------------------- .nv.info.triton_poi_fused_add_convolution_div_sqrt_25 --------------------------
	.section	.nv.info.triton_poi_fused_add_convolution_div_sqrt_25,"",@"SHT_CUDA_INFO"
	.sectionflags	@""
	.align	4


	//----- nvinfo : EIATTR_CUDA_API_VERSION
	.align		4
        /*0000*/ 	.byte	0x04, 0x37
        /*0002*/ 	.short	(.L_11 - .L_10)
.L_10:
        /*0004*/ 	.word	0x0000007c


	//----- nvinfo : EIATTR_KPARAM_INFO
	.align		4
.L_11:
        /*0008*/ 	.byte	0x04, 0x17
        /*000a*/ 	.short	(.L_13 - .L_12)
.L_12:
        /*000c*/ 	.word	0x00000000
        /*0010*/ 	.short	0x0005
        /*0012*/ 	.short	0x0024
        /*0014*/ 	.byte	0x00, 0xf0, 0x11, 0x00


	//----- nvinfo : EIATTR_KPARAM_INFO
	.align		4
.L_13:
        /*0018*/ 	.byte	0x04, 0x17
        /*001a*/ 	.short	(.L_15 - .L_14)
.L_14:
        /*001c*/ 	.word	0x00000000
        /*0020*/ 	.short	0x0004
        /*0022*/ 	.short	0x0020
        /*0024*/ 	.byte	0x00, 0xf0, 0x11, 0x00


	//----- nvinfo : EIATTR_KPARAM_INFO
	.align		4
.L_15:
        /*0028*/ 	.byte	0x04, 0x17
        /*002a*/ 	.short	(.L_17 - .L_16)
.L_16:
        /*002c*/ 	.word	0x00000000
        /*0030*/ 	.short	0x0003
        /*0032*/ 	.short	0x0018
        /*0034*/ 	.byte	0x00, 0xf4, 0x21, 0x00


	//----- nvinfo : EIATTR_KPARAM_INFO
	.align		4
.L_17:
        /*0038*/ 	.byte	0x04, 0x17
        /*003a*/ 	.short	(.L_19 - .L_18)
.L_18:
        /*003c*/ 	.word	0x00000000
        /*0040*/ 	.short	0x0002
        /*0042*/ 	.short	0x0010
        /*0044*/ 	.byte	0x00, 0xf4, 0x21, 0x00


	//----- nvinfo : EIATTR_KPARAM_INFO
	.align		4
.L_19:
        /*0048*/ 	.byte	0x04, 0x17
        /*004a*/ 	.short	(.L_21 - .L_20)
.L_20:
        /*004c*/ 	.word	0x00000000
        /*0050*/ 	.short	0x0001
        /*0052*/ 	.short	0x0008
        /*0054*/ 	.byte	0x00, 0xf4, 0x21, 0x00


	//----- nvinfo : EIATTR_KPARAM_INFO
	.align		4
.L_21:
        /*0058*/ 	.byte	0x04, 0x17
        /*005a*/ 	.short	(.L_23 - .L_22)
.L_22:
        /*005c*/ 	.word	0x00000000
        /*0060*/ 	.short	0x0000
        /*0062*/ 	.short	0x0000
        /*0064*/ 	.byte	0x00, 0xf4, 0x21, 0x00


	//----- nvinfo : EIATTR_SPARSE_MMA_MASK
	.align		4
.L_23:
        /*0068*/ 	.byte	0x03, 0x50
        /*006a*/ 	.short	0x0000


	//----- nvinfo : EIATTR_MAXREG_COUNT
	.align		4
        /*006c*/ 	.byte	0x03, 0x1b
        /*006e*/ 	.short	0x00ff


	//----- nvinfo : EIATTR_EXIT_INSTR_OFFSETS
	.align		4
        /*0070*/ 	.byte	0x04, 0x1c
        /*0072*/ 	.short	(.L_25 - .L_24)


	//   ....[0]....
.L_24:
        /*0074*/ 	.word	0x00000440


	//   ....[1]....
        /*0078*/ 	.word	0x000004f0


	//----- nvinfo : EIATTR_REQNTID
	.align		4
.L_25:
        /*007c*/ 	.byte	0x04, 0x10
        /*007e*/ 	.short	(.L_27 - .L_26)
.L_26:
        /*0080*/ 	.word	0x00000080
        /*0084*/ 	.word	0x00000001
        /*0088*/ 	.word	0x00000001


	//----- nvinfo : EIATTR_CBANK_PARAM_SIZE
	.align		4
.L_27:
        /*008c*/ 	.byte	0x03, 0x19
        /*008e*/ 	.short	0x0028


	//----- nvinfo : EIATTR_PARAM_CBANK
	.align		4
        /*0090*/ 	.byte	0x04, 0x0a
        /*0092*/ 	.short	(.L_29 - .L_28)
	.align		4
.L_28:
        /*0094*/ 	.word	index@(.nv.constant0.triton_poi_fused_add_convolution_div_sqrt_25)
        /*0098*/ 	.short	0x0210
        /*009a*/ 	.short	0x0028


	//----- nvinfo : EIATTR_SW_WAR
	.align		4
.L_29:
        /*009c*/ 	.byte	0x04, 0x36
        /*009e*/ 	.short	(.L_31 - .L_30)
.L_30:
        /*00a0*/ 	.word	0x00000008
.L_31:


//--------------------- .nv.callgraph             --------------------------
	.section	.nv.callgraph,"",@"SHT_CUDA_CALLGRAPH"
	.align	4
	.sectionentsize	8
	.align		4
        /*0000*/ 	.word	0x00000000
	.align		4
        /*0004*/ 	.word	0xffffffff
	.align		4
        /*0008*/ 	.word	0x00000000
	.align		4
        /*000c*/ 	.word	0xfffffffe
	.align		4
        /*0010*/ 	.word	0x00000000
	.align		4
        /*0014*/ 	.word	0xfffffffd
	.align		4
        /*0018*/ 	.word	0x00000000
	.align		4
        /*001c*/ 	.word	0xfffffffc


//--------------------- .nv.constant4             --------------------------
	.section	.nv.constant4,"a",@progbits
	.align	8
	.align		8
.nv.constant4:
        /*0000*/ 	.dword	_$_str
	.align		8
        /*0008*/ 	.dword	_$_str_$_2


//--------------------- .text.triton_poi_fused_add_convolution_div_sqrt_25 --------------------------
	.section	.text.triton_poi_fused_add_convolution_div_sqrt_25,"ax",@progbits
	.sectionflags	@"SHF_BARRIERS=1"
	.align	128
        .global         triton_poi_fused_add_convolution_div_sqrt_25
        .type           triton_poi_fused_add_convolution_div_sqrt_25,@function
        .size           triton_poi_fused_add_convolution_div_sqrt_25,(.L_x_1 - triton_poi_fused_add_convolution_div_sqrt_25)
        .other          triton_poi_fused_add_convolution_div_sqrt_25,@"STO_CUDA_ENTRY STV_DEFAULT"
triton_poi_fused_add_convolution_div_sqrt_25:
.text.triton_poi_fused_add_convolution_div_sqrt_25:
[----:B------:R-:W0:Y:S01]  /*0000*/  LDC R1, c[0x0][0x28] ;  /* 0x00000a00ff017b82 */ /* 0x000e220000000800 */
[----:B------:R-:W1:Y:S07]  /*0010*/  S2R R2, SR_TID.X ;  /* 0x0000000000027919 */ /* 0x000e6e0000002100 */
[----:B------:R-:W2:Y:S01]  /*0020*/  LDC.64 R6, c[0x0][0x218] ;  /* 0x00008600ff067b82 */ /* 0x000ea20000000a00 */
[----:B------:R-:W3:Y:S01]  /*0030*/  S2R R4, SR_CTAID.Y ;  /* 0x0000000000047919 */ /* 0x000ee20000002600 */
[----:B------:R-:W-:Y:S01]  /*0040*/  ULDC.64 UR6, c[0x0][0x208] ;  /* 0x0000820000067ab9 */ /* 0x000fe20000000a00 */
[----:B------:R-:W4:Y:S01]  /*0050*/  S2R R0, SR_CTAID.X ;  /* 0x0000000000007919 */ /* 0x000f220000002500 */
[----:B-1----:R-:W-:-:S04]  /*0060*/  LOP3.LUT R3, R2, 0x7f, RZ, 0xc0, !PT ;  /* 0x0000007f02037812 */ /* 0x002fc800078ec0ff */
[----:B---3--:R-:W-:-:S04]  /*0070*/  PRMT R11, R3, 0x6540, R4 ;  /* 0x00006540030b7816 */ /* 0x008fc80000000004 */
[C---:B------:R-:W-:Y:S01]  /*0080*/  LOP3.LUT R5, R11.reuse, 0x80, RZ, 0xfc, !PT ;  /* 0x000000800b057812 */ /* 0x040fe200078efcff */
[----:B------:R-:W-:Y:S01]  /*0090*/  IMAD.HI R8, R11, 0x2aaaaaab, RZ ;  /* 0x2aaaaaab0b087827 */ /* 0x000fe200078e02ff */
[----:B----4-:R-:W-:-:S03]  /*00a0*/  ISETP.GE.AND P0, PT, R0, 0x9, PT ;  /* 0x000000090000780c */ /* 0x010fc60003f06270 */
[C---:B------:R-:W-:Y:S01]  /*00b0*/  IMAD.HI R10, R5.reuse, 0x2aaaaaab, RZ ;  /* 0x2aaaaaab050a7827 */ /* 0x040fe200078e02ff */
[----:B------:R-:W-:Y:S02]  /*00c0*/  SHF.R.U32.HI R9, RZ, 0x1f, R8 ;  /* 0x0000001fff097819 */ /* 0x000fe40000011608 */
[----:B------:R-:W-:Y:S02]  /*00d0*/  ISETP.LT.AND P2, PT, R5, 0x600, !P0 ;  /* 0x000006000500780c */ /* 0x000fe40004741270 */
[----:B------:R-:W-:Y:S02]  /*00e0*/  SHF.R.U32.HI R13, RZ, 0x1f, R10 ;  /* 0x0000001fff0d7819 */ /* 0x000fe4000001160a */
[----:B------:R-:W-:Y:S02]  /*00f0*/  LEA.HI.SX32 R9, R8, R9, 0x1a ;  /* 0x0000000908097211 */ /* 0x000fe400078fd2ff */
[----:B------:R-:W-:Y:S01]  /*0100*/  LEA.HI.SX32 R13, R10, R13, 0x1a ;  /* 0x0000000d0a0d7211 */ /* 0x000fe200078fd2ff */
[----:B------:R-:W-:Y:S01]  /*0110*/  HFMA2.MMA R10, -RZ, RZ, 0, 0 ;  /* 0x00000000ff0a7435 */ /* 0x000fe200000001ff */
[----:B------:R-:W-:Y:S01]  /*0120*/  ISETP.LT.AND P1, PT, R11, 0x600, !P0 ;  /* 0x000006000b00780c */ /* 0x000fe20004721270 */
[----:B------:R-:W-:-:S02]  /*0130*/  IMAD R9, R9, 0x9, R0 ;  /* 0x0000000909097824 */ /* 0x000fc400078e0200 */
[----:B------:R-:W-:Y:S01]  /*0140*/  IMAD R13, R13, 0x9, R0 ;  /* 0x000000090d0d7824 */ /* 0x000fe200078e0200 */
[----:B------:R-:W-:Y:S01]  /*0150*/  MOV R18, RZ ;  /* 0x000000ff00127202 */ /* 0x000fe20000000f00 */
[----:B--2---:R-:W-:-:S04]  /*0160*/  IMAD.WIDE R14, R9, 0x4, R6 ;  /* 0x00000004090e7825 */ /* 0x004fc800078e0206 */
[----:B------:R-:W-:Y:S02]  /*0170*/  IMAD.WIDE R16, R13, 0x4, R6 ;  /* 0x000000040d107825 */ /* 0x000fe400078e0206 */
[----:B------:R-:W1:Y:S02]  /*0180*/  LDC.64 R12, c[0x0][0x210] ;  /* 0x00008400ff0c7b82 */ /* 0x000e640000000a00 */
[----:B------:R-:W2:Y:S04]  /*0190*/  @P1 LDG.E.EL R10, desc[UR6][R14.64] ;  /* 0x000000060e0a1981 */ /* 0x000ea8000c2e1900 */
[----:B------:R-:W3:Y:S01]  /*01a0*/  @P2 LDG.E.EL R18, desc[UR6][R16.64] ;  /* 0x0000000610122981 */ /* 0x000ee2000c2e1900 */
[--C-:B------:R-:W-:Y:S01]  /*01b0*/  IMAD R11, R11, 0x9, R0.reuse ;  /* 0x000000090b0b7824 */ /* 0x100fe200078e0200 */
[----:B------:R-:W-:Y:S01]  /*01c0*/  MOV R6, RZ ;  /* 0x000000ff00067202 */ /* 0x000fe20000000f00 */
[----:B------:R-:W-:Y:S01]  /*01d0*/  IMAD R7, R5, 0x9, R0 ;  /* 0x0000000905077824 */ /* 0x000fe200078e0200 */
[----:B------:R-:W-:Y:S01]  /*01e0*/  HFMA2.MMA R5, -RZ, RZ, 0, 0 ;  /* 0x00000000ff057435 */ /* 0x000fe200000001ff */
[----:B-1----:R-:W-:-:S04]  /*01f0*/  IMAD.WIDE R8, R11, 0x4, R12 ;  /* 0x000000040b087825 */ /* 0x002fc800078e020c */
[----:B------:R-:W-:-:S05]  /*0200*/  IMAD.WIDE R12, R7, 0x4, R12 ;  /* 0x00000004070c7825 */ /* 0x000fca00078e020c */
[----:B------:R1:W4:Y:S04]  /*0210*/  @P1 LDG.E.EL R5, desc[UR6][R8.64] ;  /* 0x0000000608051981 */ /* 0x000328000c2e1900 */
[----:B------:R5:W4:Y:S01]  /*0220*/  @P2 LDG.E.EL R6, desc[UR6][R12.64] ;  /* 0x000000060c062981 */ /* 0x000b22000c2e1900 */
[----:B------:R-:W5:Y:S01]  /*0230*/  S2UR UR5, SR_CgaCtaId ;  /* 0x00000000000579c3 */ /* 0x000f620000008800 */
[----:B------:R-:W-:Y:S01]  /*0240*/  SHF.L.U32 R2, R2, 0x1, RZ ;  /* 0x0000000102027819 */ /* 0x000fe200000006ff */
[----:B------:R-:W-:-:S06]  /*0250*/  UMOV UR4, 0x400 ;  /* 0x0000040000047882 */ /* 0x000fcc0000000000 */
[----:B-1----:R-:W1:Y:S01]  /*0260*/  LDC.64 R8, c[0x0][0x220] ;  /* 0x00008800ff087b82 */ /* 0x002e620000000a00 */
[----:B-----5:R-:W-:-:S04]  /*0270*/  LOP3.LUT R13, R2, 0xfe, RZ, 0xc0, !PT ;  /* 0x000000fe020d7812 */ /* 0x020fc800078ec0ff */
[----:B------:R-:W-:-:S04]  /*0280*/  PRMT R4, R13, 0x6540, R4 ;  /* 0x000065400d047816 */ /* 0x000fc80000000004 */
[----:B------:R-:W-:Y:S01]  /*0290*/  ISETP.LT.AND P0, PT, R4, 0x600, !P0 ;  /* 0x000006000400780c */ /* 0x000fe20004701270 */
[----:B0-----:R-:W-:-:S06]  /*02a0*/  UPRMT UR4, UR5, 0x654, UR4 ;  /* 0x0000065405047896 */ /* 0x001fcc0008000004 */
[----:B------:R-:W-:Y:S01]  /*02b0*/  LEA R13, R13, UR4, 0x2 ;  /* 0x000000040d0d7c11 */ /* 0x000fe2000f8e10ff */
[----:B--2---:R-:W0:Y:S08]  /*02c0*/  MUFU.SQRT R10, R10 ;  /* 0x0000000a000a7308 */ /* 0x004e300000002000 */
[----:B---3--:R-:W2:Y:S01]  /*02d0*/  MUFU.SQRT R18, R18 ;  /* 0x0000001200127308 */ /* 0x008ea20000002000 */
[----:B0-----:R-:W-:-:S05]  /*02e0*/  FADD R14, R10, 1.00000001335143196e-10 ;  /* 0x2edbe6ff0a0e7421 */ /* 0x001fca0000000000 */
[----:B------:R-:W-:Y:S01]  /*02f0*/  FSETP.GT.AND P3, PT, R14, 8.50705917302346158658e+37, PT ;  /* 0x7e8000000e00780b */ /* 0x000fe20003f64000 */
[----:B--2---:R-:W-:Y:S01]  /*0300*/  FADD R15, R18, 1.00000001335143196e-10 ;  /* 0x2edbe6ff120f7421 */ /* 0x004fe20000000000 */
[----:B----4-:R-:W-:-:S04]  /*0310*/  FMUL R10, R5, 0.25 ;  /* 0x3e800000050a7820 */ /* 0x010fc80000400000 */
[----:B------:R-:W-:Y:S01]  /*0320*/  FSETP.GT.AND P4, PT, R15, 8.50705917302346158658e+37, PT ;  /* 0x7e8000000f00780b */ /* 0x000fe20003f84000 */
[----:B------:R-:W-:Y:S01]  /*0330*/  FMUL R19, R6, 0.25 ;  /* 0x3e80000006137820 */ /* 0x000fe20000400000 */
[----:B------:R-:W-:-:S05]  /*0340*/  FSEL R17, R10, R5, P3 ;  /* 0x000000050a117208 */ /* 0x000fca0001800000 */
[----:B------:R-:W-:Y:S01]  /*0350*/  @P3 FMUL R14, R14, 0.25 ;  /* 0x3e8000000e0e3820 */ /* 0x000fe20000400000 */
[----:B------:R-:W-:Y:S02]  /*0360*/  LEA R10, R3, UR4, 0x2 ;  /* 0x00000004030a7c11 */ /* 0x000fe4000f8e10ff */
[----:B------:R-:W-:-:S03]  /*0370*/  FSEL R2, R19, R6, P4 ;  /* 0x0000000613027208 */ /* 0x000fc60002000000 */
[----:B------:R-:W0:Y:S01]  /*0380*/  MUFU.RCP R14, R14 ;  /* 0x0000000e000e7308 */ /* 0x000e220000001000 */
[----:B------:R2:W-:Y:S01]  /*0390*/  STS [R10], R5 ;  /* 0x000000050a007388 */ /* 0x0005e20000000800 */
[----:B------:R-:W-:-:S03]  /*03a0*/  @P4 FMUL R15, R15, 0.25 ;  /* 0x3e8000000f0f4820 */ /* 0x000fc60000400000 */
[----:B------:R2:W-:Y:S03]  /*03b0*/  STS [R10+0x200], R6 ;  /* 0x000200060a007388 */ /* 0x0005e60000000800 */
[----:B------:R-:W3:Y:S01]  /*03c0*/  MUFU.RCP R15, R15 ;  /* 0x0000000f000f7308 */ /* 0x000ee20000001000 */
[----:B0-----:R-:W-:Y:S01]  /*03d0*/  FMUL R17, R14, R17 ;  /* 0x000000110e117220 */ /* 0x001fe20000400000 */
[----:B---3--:R-:W-:Y:S01]  /*03e0*/  FMUL R15, R15, R2 ;  /* 0x000000020f0f7220 */ /* 0x008fe20000400000 */
[----:B-1----:R-:W-:-:S04]  /*03f0*/  IMAD.WIDE R2, R11, 0x4, R8 ;  /* 0x000000040b027825 */ /* 0x002fc800078e0208 */
[----:B------:R-:W-:Y:S01]  /*0400*/  IMAD.WIDE R8, R7, 0x4, R8 ;  /* 0x0000000407087825 */ /* 0x000fe200078e0208 */
[----:B------:R2:W-:Y:S04]  /*0410*/  @P1 STG.E desc[UR6][R2.64], R17 ;  /* 0x0000001102001986 */ /* 0x0005e8000c101906 */
[----:B------:R2:W-:Y:S01]  /*0420*/  @P2 STG.E desc[UR6][R8.64], R15 ;  /* 0x0000000f08002986 */ /* 0x0005e2000c101906 */
[----:B------:R-:W-:Y:S06]  /*0430*/  BAR.SYNC.DEFER_BLOCKING 0x0 ;  /* 0x0000000000007b1d */ /* 0x000fec0000010000 */
[----:B--2---:R-:W-:Y:S05]  /*0440*/  @!P0 EXIT ;  /* 0x000000000000894d */ /* 0x004fea0003800000 */
[----:B------:R-:W0:Y:S01]  /*0450*/  LDS.64 R12, [R13] ;  /* 0x000000000d0c7984 */ /* 0x000e220000000a00 */
[----:B------:R-:W-:Y:S01]  /*0460*/  IMAD.HI R5, R4, 0x2aaaaaab, RZ ;  /* 0x2aaaaaab04057827 */ /* 0x000fe200078e02ff */
[----:B------:R-:W1:Y:S04]  /*0470*/  LDC.64 R2, c[0x0][0x228] ;  /* 0x00008a00ff027b82 */ /* 0x000e680000000a00 */
[----:B------:R-:W-:-:S04]  /*0480*/  SHF.R.U32.HI R6, RZ, 0x1f, R5 ;  /* 0x0000001fff067819 */ /* 0x000fc80000011605 */
[----:B------:R-:W-:-:S05]  /*0490*/  LEA.HI.SX32 R5, R5, R6, 0x1a ;  /* 0x0000000605057211 */ /* 0x000fca00078fd2ff */
[----:B------:R-:W-:-:S04]  /*04a0*/  IMAD R7, R5, -0x180, R4 ;  /* 0xfffffe8005077824 */ /* 0x000fc800078e0204 */
[----:B------:R-:W-:-:S04]  /*04b0*/  IMAD R0, R0, 0x180, R7 ;  /* 0x0000018000007824 */ /* 0x000fc800078e0207 */
[----:B------:R-:W-:-:S04]  /*04c0*/  IMAD R5, R5, 0xd80, R0 ;  /* 0x00000d8005057824 */ /* 0x000fc800078e0200 */
[----:B-1----:R-:W-:-:S05]  /*04d0*/  IMAD.WIDE R2, R5, 0x4, R2 ;  /* 0x0000000405027825 */ /* 0x002fca00078e0202 */
[----:B0-----:R-:W-:Y:S01]  /*04e0*/  STG.E.64 desc[UR6][R2.64], R12 ;  /* 0x0000000c02007986 */ /* 0x001fe2000c101b06 */
[----:B------:R-:W-:Y:S05]  /*04f0*/  EXIT ;  /* 0x000000000000794d */ /* 0x000fea0003800000 */
.L_x_0:
[----:B------:R-:W-:-:S00]  /*0500*/  BRA `(.L_x_0) ;  /* 0xfffffffc00fc7947 */ /* 0x000fc0000383ffff */
[----:B------:R-:W-:-:S00]  /*0510*/  NOP ;  /* 0x0000000000007918 */ /* 0x000fc00000000000 */
        /* <DEDUP_REMOVED lines=14> */
.L_x_1:


//--------------------- .nv.global.init           --------------------------
	.section	.nv.global.init,"aw",@progbits
.nv.global.init:
	.type		_$_str,@object
	.size		_$_str,(_$_str_$_2 - _$_str)
_$_str:
        /*0000*/ 	.byte	0x5f, 0x5f, 0x43, 0x55, 0x44, 0x41, 0x5f, 0x46, 0x54, 0x5a, 0x00
	.type		_$_str_$_2,@object
	.size		_$_str_$_2,(.L_1 - _$_str_$_2)
_$_str_$_2:
        /*000b*/ 	.byte	0x5f, 0x5f, 0x43, 0x55, 0x44, 0x41, 0x5f, 0x50, 0x52, 0x45, 0x43, 0x5f, 0x53, 0x51, 0x52, 0x54
        /*001b*/ 	.byte	0x00
.L_1:


//--------------------- .nv.shared.triton_poi_fused_add_convolution_div_sqrt_25 --------------------------
	.section	.nv.shared.triton_poi_fused_add_convolution_div_sqrt_25,"aw",@nobits
	.sectionflags	@""
	.align	16
	.zero		1024


//--------------------- .nv.constant0.triton_poi_fused_add_convolution_div_sqrt_25 --------------------------
	.section	.nv.constant0.triton_poi_fused_add_convolution_div_sqrt_25,"a",@progbits
	.sectionflags	@""
	.align	4
.nv.constant0.triton_poi_fused_add_convolution_div_sqrt_25:
	.zero		568
